	.headerflags	@"EF_CUDA_TEXMODE_UNIFIED EF_CUDA_64BIT_ADDRESS EF_CUDA_ACCELERATORS EF_CUDA_SM90 EF_CUDA_VIRTUAL_SM(EF_CUDA_SM90)"
	.elftype	@"ET_EXEC"


//--------------------- .nv.info                  --------------------------
	.section	.nv.info,"",@"SHT_CUDA_INFO"
	.align	4


	//----- nvinfo : EIATTR_REGCOUNT
	.align		4
        /*0000*/ 	.byte	0x04, 0x2f
        /*0002*/ 	.short	(.L_3 - .L_2)
	.align		4
.L_2:
        /*0004*/ 	.word	index@(triton_poi_fused__native_batch_norm_legit_no_training_add_convolution_native_batch_norm_backward_relu_0)
        /*0008*/ 	.word	0x0000001c


	//----- nvinfo : EIATTR_MIN_STACK_SIZE
	.align		4
.L_3:
        /*000c*/ 	.byte	0x04, 0x12
        /*000e*/ 	.short	(.L_5 - .L_4)
	.align		4
.L_4:
        /*0010*/ 	.word	index@(triton_poi_fused__native_batch_norm_legit_no_training_add_convolution_native_batch_norm_backward_relu_0)
        /*0014*/ 	.word	0x00000000


	//----- nvinfo : EIATTR_FRAME_SIZE
	.align		4
.L_5:
        /*0018*/ 	.byte	0x04, 0x11
        /*001a*/ 	.short	(.L_7 - .L_6)
	.align		4
.L_6:
        /*001c*/ 	.word	index@(triton_poi_fused__native_batch_norm_legit_no_training_add_convolution_native_batch_norm_backward_relu_0)
        /*0020*/ 	.word	0x00000000


	//----- nvinfo : EIATTR_MIN_STACK_SIZE
	.align		4
.L_7:
        /*0024*/ 	.byte	0x04, 0x12
        /*0026*/ 	.short	(.L_9 - .L_8)
	.align		4
.L_8:
        /*0028*/ 	.word	index@(triton_poi_fused__native_batch_norm_legit_no_training_add_convolution_native_batch_norm_backward_relu_0)
        /*002c*/ 	.word	0x00000000
.L_9:


//--------------------- .nv.info.triton_poi_fused__native_batch_norm_legit_no_training_add_convolution_native_batch_norm_backward_relu_0 --------------------------
	.section	.nv.info.triton_poi_fused__native_batch_norm_legit_no_training_add_convolution_native_batch_norm_backward_relu_0,"",@"SHT_CUDA_INFO"
	.sectionflags	@""
	.align	4


	//----- nvinfo : EIATTR_CUDA_API_VERSION
	.align		4
        /*0000*/ 	.byte	0x04, 0x37
        /*0002*/ 	.short	(.L_11 - .L_10)
.L_10:
        /*0004*/ 	.word	0x0000007c


	//----- nvinfo : EIATTR_KPARAM_INFO
	.align		4
.L_11:
        /*0008*/ 	.byte	0x04, 0x17
        /*000a*/ 	.short	(.L_13 - .L_12)
.L_12:
        /*000c*/ 	.word	0x00000000
        /*0010*/ 	.short	0x000a
        /*0012*/ 	.short	0x0050
        /*0014*/ 	.byte	0x00, 0xf0, 0x11, 0x00


	//----- nvinfo : EIATTR_KPARAM_INFO
	.align		4
.L_13:
        /*0018*/ 	.byte	0x04, 0x17
        /*001a*/ 	.short	(.L_15 - .L_14)
.L_14:
        /*001c*/ 	.word	0x00000000
        /*0020*/ 	.short	0x0009
        /*0022*/ 	.short	0x0048
        /*0024*/ 	.byte	0x00, 0xf4, 0x21, 0x00


	//----- nvinfo : EIATTR_KPARAM_INFO
	.align		4
.L_15:
        /*0028*/ 	.byte	0x04, 0x17
        /*002a*/ 	.short	(.L_17 - .L_16)
.L_16:
        /*002c*/ 	.word	0x00000000
        /*0030*/ 	.short	0x0008
        /*0032*/ 	.short	0x0040
        /*0034*/ 	.byte	0x00, 0xf4, 0x21, 0x00


	//----- nvinfo : EIATTR_KPARAM_INFO
	.align		4
.L_17:
        /*0038*/ 	.byte	0x04, 0x17
        /*003a*/ 	.short	(.L_19 - .L_18)
.L_18:
        /*003c*/ 	.word	0x00000000
        /*0040*/ 	.short	0x0007
        /*0042*/ 	.short	0x0038
        /*0044*/ 	.byte	0x00, 0xf4, 0x21, 0x00


	//----- nvinfo : EIATTR_KPARAM_INFO
	.align		4
.L_19:
        /*0048*/ 	.byte	0x04, 0x17
        /*004a*/ 	.short	(.L_21 - .L_20)
.L_20:
        /*004c*/ 	.word	0x00000000
        /*0050*/ 	.short	0x0006
        /*0052*/ 	.short	0x0030
        /*0054*/ 	.byte	0x00, 0xf4, 0x21, 0x00


	//----- nvinfo : EIATTR_KPARAM_INFO
	.align		4
.L_21:
        /*0058*/ 	.byte	0x04, 0x17
        /*005a*/ 	.short	(.L_23 - .L_22)
.L_22:
        /*005c*/ 	.word	0x00000000
        /*0060*/ 	.short	0x0005
        /*0062*/ 	.short	0x0028
        /*0064*/ 	.byte	0x00, 0xf4, 0x21, 0x00


	//----- nvinfo : EIATTR_KPARAM_INFO
	.align		4
.L_23:
        /*0068*/ 	.byte	0x04, 0x17
        /*006a*/ 	.short	(.L_25 - .L_24)
.L_24:
        /*006c*/ 	.word	0x00000000
        /*0070*/ 	.short	0x0004
        /*0072*/ 	.short	0x0020
        /*0074*/ 	.byte	0x00, 0xf4, 0x21, 0x00


	//----- nvinfo : EIATTR_KPARAM_INFO
	.align		4
.L_25:
        /*0078*/ 	.byte	0x04, 0x17
        /*007a*/ 	.short	(.L_27 - .L_26)
.L_26:
        /*007c*/ 	.word	0x00000000
        /*0080*/ 	.short	0x0003
        /*0082*/ 	.short	0x0018
        /*0084*/ 	.byte	0x00, 0xf4, 0x21, 0x00


	//----- nvinfo : EIATTR_KPARAM_INFO
	.align		4
.L_27:
        /*0088*/ 	.byte	0x04, 0x17
        /*008a*/ 	.short	(.L_29 - .L_28)
.L_28:
        /*008c*/ 	.word	0x00000000
        /*0090*/ 	.short	0x0002
        /*0092*/ 	.short	0x0010
        /*0094*/ 	.byte	0x00, 0xf4, 0x21, 0x00


	//----- nvinfo : EIATTR_KPARAM_INFO
	.align		4
.L_29:
        /*0098*/ 	.byte	0x04, 0x17
        /*009a*/ 	.short	(.L_31 - .L_30)
.L_30:
        /*009c*/ 	.word	0x00000000
        /*00a0*/ 	.short	0x0001
        /*00a2*/ 	.short	0x0008
        /*00a4*/ 	.byte	0x00, 0xf4, 0x21, 0x00


	//----- nvinfo : EIATTR_KPARAM_INFO
	.align		4
.L_31:
        /*00a8*/ 	.byte	0x04, 0x17
        /*00aa*/ 	.short	(.L_33 - .L_32)
.L_32:
        /*00ac*/ 	.word	0x00000000
        /*00b0*/ 	.short	0x0000
        /*00b2*/ 	.short	0x0000
        /*00b4*/ 	.byte	0x00, 0xf4, 0x21, 0x00


	//----- nvinfo : EIATTR_SPARSE_MMA_MASK
	.align		4
.L_33:
        /*00b8*/ 	.byte	0x03, 0x50
        /*00ba*/ 	.short	0x0000


	//----- nvinfo : EIATTR_MAXREG_COUNT
	.align		4
        /*00bc*/ 	.byte	0x03, 0x1b
        /*00be*/ 	.short	0x00ff


	//----- nvinfo : EIATTR_EXIT_INSTR_OFFSETS
	.align		4
        /*00c0*/ 	.byte	0x04, 0x1c
        /*00c2*/ 	.short	(.L_35 - .L_34)


	//   ....[0]....
.L_34:
        /*00c4*/ 	.word	0x00000430


	//   ....[1]....
        /*00c8*/ 	.word	0x00000450


	//----- nvinfo : EIATTR_REQNTID
	.align		4
.L_35:
        /*00cc*/ 	.byte	0x04, 0x10
        /*00ce*/ 	.short	(.L_37 - .L_36)
.L_36:
        /*00d0*/ 	.word	0x00000080
        /*00d4*/ 	.word	0x00000001
        /*00d8*/ 	.word	0x00000001


	//----- nvinfo : EIATTR_CBANK_PARAM_SIZE
	.align		4
.L_37:
        /*00dc*/ 	.byte	0x03, 0x19
        /*00de*/ 	.short	0x0054


	//----- nvinfo : EIATTR_PARAM_CBANK
	.align		4
        /*00e0*/ 	.byte	0x04, 0x0a
        /*00e2*/ 	.short	(.L_39 - .L_38)
	.align		4
.L_38:
        /*00e4*/ 	.word	index@(.nv.constant0.triton_poi_fused__native_batch_norm_legit_no_training_add_convolution_native_batch_norm_backward_relu_0)
        /*00e8*/ 	.short	0x0210
        /*00ea*/ 	.short	0x0054


	//----- nvinfo : EIATTR_SW_WAR
	.align		4
.L_39:
        /*00ec*/ 	.byte	0x04, 0x36
        /*00ee*/ 	.short	(.L_41 - .L_40)
.L_40:
        /*00f0*/ 	.word	0x00000008
.L_41:


//--------------------- .nv.callgraph             --------------------------
	.section	.nv.callgraph,"",@"SHT_CUDA_CALLGRAPH"
	.align	4
	.sectionentsize	8
	.align		4
        /*0000*/ 	.word	0x00000000
	.align		4
        /*0004*/ 	.word	0xffffffff
	.align		4
        /*0008*/ 	.word	0x00000000
	.align		4
        /*000c*/ 	.word	0xfffffffe
	.align		4
        /*0010*/ 	.word	0x00000000
	.align		4
        /*0014*/ 	.word	0xfffffffd
	.align		4
        /*0018*/ 	.word	0x00000000
	.align		4
        /*001c*/ 	.word	0xfffffffc


//--------------------- .nv.constant4             --------------------------
	.section	.nv.constant4,"a",@progbits
	.align	8
	.align		8
.nv.constant4:
        /*0000*/ 	.dword	_$_str
	.align		8
        /*0008*/ 	.dword	_$_str_$_2


//--------------------- .text.triton_poi_fused__native_batch_norm_legit_no_training_add_convolution_native_batch_norm_backward_relu_0 --------------------------
	.section	.text.triton_poi_fused__native_batch_norm_legit_no_training_add_convolution_native_batch_norm_backward_relu_0,"ax",@progbits
	.align	128
        .global         triton_poi_fused__native_batch_norm_legit_no_training_add_convolution_native_batch_norm_backward_relu_0
        .type           triton_poi_fused__native_batch_norm_legit_no_training_add_convolution_native_batch_norm_backward_relu_0,@function
        .size           triton_poi_fused__native_batch_norm_legit_no_training_add_convolution_native_batch_norm_backward_relu_0,(.L_x_1 - triton_poi_fused__native_batch_norm_legit_no_training_add_convolution_native_batch_norm_backward_relu_0)
        .other          triton_poi_fused__native_batch_norm_legit_no_training_add_convolution_native_batch_norm_backward_relu_0,@"STO_CUDA_ENTRY STV_DEFAULT"
triton_poi_fused__native_batch_norm_legit_no_training_add_convolution_native_batch_norm_backward_relu_0:
.text.triton_poi_fused__native_batch_norm_legit_no_training_add_convolution_native_batch_norm_backward_relu_0:
[----:B------:R-:W0:Y:S01]  /*0000*/  LDC R1, c[0x0][0x28] ;  /* 0x00000a00ff017b82 */ /* 0x000e220000000800 */
[----:B------:R-:W1:Y:S07]  /*0010*/  S2R R17, SR_TID.X ;  /* 0x0000000000117919 */ /* 0x000e6e0000002100 */
[----:B------:R-:W2:Y:S01]  /*0020*/  LDC.64 R10, c[0x0][0x238] ;  /* 0x00008e00ff0a7b82 */ /* 0x000ea20000000a00 */
[----:B------:R-:W-:Y:S01]  /*0030*/  CS2R R18, SRZ ;  /* 0x0000000000127805 */ /* 0x000fe2000001ff00 */
[----:B------:R-:W-:Y:S01]  /*0040*/  ULDC.64 UR4, c[0x0][0x208] ;  /* 0x0000820000047ab9 */ /* 0x000fe20000000a00 */
[----:B------:R-:W3:Y:S05]  /*0050*/  S2R R0, SR_CTAID.X ;  /* 0x0000000000007919 */ /* 0x000eea0000002500 */
[----:B------:R-:W4:Y:S08]  /*0060*/  LDC.64 R24, c[0x0][0x210] ;  /* 0x00008400ff187b82 */ /* 0x000f300000000a00 */
[----:B------:R-:W5:Y:S08]  /*0070*/  LDC.64 R12, c[0x0][0x218] ;  /* 0x00008600ff0c7b82 */ /* 0x000f700000000a00 */
[----:B------:R-:W4:Y:S01]  /*0080*/  LDC.64 R14, c[0x0][0x220] ;  /* 0x00008800ff0e7b82 */ /* 0x000f220000000a00 */
[----:B-1----:R-:W-:-:S07]  /*0090*/  LOP3.LUT R17, R17, 0x7f, RZ, 0xc0, !PT ;  /* 0x0000007f11117812 */ /* 0x002fce00078ec0ff */
[----:B------:R-:W1:Y:S01]  /*00a0*/  LDC.64 R4, c[0x0][0x230] ;  /* 0x00008c00ff047b82 */ /* 0x000e620000000a00 */
[----:B---3--:R-:W-:Y:S02]  /*00b0*/  SHF.R.S32.HI R2, RZ, 0x18, R0 ;  /* 0x00000018ff027819 */ /* 0x008fe40000011400 */
[----:B------:R-:W-:Y:S02]  /*00c0*/  LEA R17, R0, R17, 0x7 ;  /* 0x0000001100117211 */ /* 0x000fe400078e38ff */
[----:B------:R-:W-:-:S03]  /*00d0*/  SGXT R0, R2, 0x1 ;  /* 0x000000010200781a */ /* 0x000fc60000000200 */
[----:B------:R-:W3:Y:S01]  /*00e0*/  LDC.64 R6, c[0x0][0x240] ;  /* 0x00009000ff067b82 */ /* 0x000ee20000000a00 */
[----:B------:R-:W-:Y:S02]  /*00f0*/  ISETP.GE.AND P0, PT, R17, 0x100, PT ;  /* 0x000001001100780c */ /* 0x000fe40003f06270 */
[----:B------:R-:W-:-:S04]  /*0100*/  LEA.HI R0, R0, R17, RZ, 0x4 ;  /* 0x0000001100007211 */ /* 0x000fc800078f20ff */
[----:B------:R-:W-:Y:S01]  /*0110*/  SHF.R.S32.HI R0, RZ, 0x4, R0 ;  /* 0x00000004ff007819 */ /* 0x000fe20000011400 */
[----:B------:R-:W1:Y:S03]  /*0120*/  LDC.64 R8, c[0x0][0x248] ;  /* 0x00009200ff087b82 */ /* 0x000e660000000a00 */
[----:B------:R-:W-:-:S04]  /*0130*/  LEA.HI R2, R0, R0, RZ, 0x2 ;  /* 0x0000000000027211 */ /* 0x000fc800078f10ff */
[----:B------:R-:W-:Y:S02]  /*0140*/  LOP3.LUT R23, R2, 0xfffffffc, RZ, 0xc0, !PT ;  /* 0xfffffffc02177812 */ /* 0x000fe400078ec0ff */
[----:B------:R-:W1:Y:S02]  /*0150*/  LDC.64 R2, c[0x0][0x228] ;  /* 0x00008a00ff027b82 */ /* 0x000e640000000a00 */
[----:B------:R-:W-:-:S05]  /*0160*/  IADD3 R23, R0, -R23, RZ ;  /* 0x8000001700177210 */ /* 0x000fca0007ffe0ff */
[----:B--2---:R-:W-:-:S05]  /*0170*/  IMAD.WIDE R10, R23, 0x4, R10 ;  /* 0x00000004170a7825 */ /* 0x004fca00078e020a */
[----:B------:R2:W3:Y:S01]  /*0180*/  @!P0 LDG.E.EL R18, desc[UR4][R10.64] ;  /* 0x000000040a128981 */ /* 0x0004e2000c2e1900 */
[----:B------:R-:W-:Y:S01]  /*0190*/  HFMA2.MMA R16, -RZ, RZ, 0, 0 ;  /* 0x00000000ff107435 */ /* 0x000fe200000001ff */
[----:B------:R-:W-:Y:S02]  /*01a0*/  MOV R0, RZ ;  /* 0x000000ff00007202 */ /* 0x000fe40000000f00 */
[----:B------:R-:W-:Y:S01]  /*01b0*/  CS2R R20, SRZ ;  /* 0x0000000000147805 */ /* 0x000fe2000001ff00 */
[----:B-----5:R-:W-:-:S04]  /*01c0*/  IMAD.WIDE R12, R23, 0x4, R12 ;  /* 0x00000004170c7825 */ /* 0x020fc800078e020c */
[C---:B0---4-:R-:W-:Y:S01]  /*01d0*/  IMAD.WIDE R14, R17.reuse, 0x4, R14 ;  /* 0x00000004110e7825 */ /* 0x051fe200078e020e */
[----:B------:R-:W4:Y:S03]  /*01e0*/  @!P0 LDG.E.EL R19, desc[UR4][R12.64] ;  /* 0x000000040c138981 */ /* 0x000f26000c2e1900 */
[----:B--2---:R-:W-:Y:S01]  /*01f0*/  IMAD.WIDE R10, R17, 0x4, R24 ;  /* 0x00000004110a7825 */ /* 0x004fe200078e0218 */
[----:B------:R-:W2:Y:S03]  /*0200*/  @!P0 LDG.E R0, desc[UR4][R14.64] ;  /* 0x000000040e008981 */ /* 0x000ea6000c1e1900 */
[----:B-1----:R-:W-:Y:S01]  /*0210*/  IMAD.WIDE R24, R23, 0x4, R2 ;  /* 0x0000000417187825 */ /* 0x002fe200078e0202 */
[----:B------:R-:W4:Y:S01]  /*0220*/  @!P0 LDG.E R16, desc[UR4][R10.64] ;  /* 0x000000040a108981 */ /* 0x000f22000c1e1900 */
[----:B------:R-:W-:-:S03]  /*0230*/  CS2R R2, SRZ ;  /* 0x0000000000027805 */ /* 0x000fc6000001ff00 */
[----:B------:R-:W2:Y:S01]  /*0240*/  @!P0 LDG.E.EL R21, desc[UR4][R24.64] ;  /* 0x0000000418158981 */ /* 0x000ea2000c2e1900 */
[----:B------:R-:W-:-:S05]  /*0250*/  IMAD.WIDE R4, R23, 0x4, R4 ;  /* 0x0000000417047825 */ /* 0x000fca00078e0204 */
[----:B------:R0:W5:Y:S01]  /*0260*/  @!P0 LDG.E.EL R2, desc[UR4][R4.64] ;  /* 0x0000000404028981 */ /* 0x000162000c2e1900 */
[----:B---3--:R-:W-:-:S04]  /*0270*/  IMAD.WIDE R6, R23, 0x4, R6 ;  /* 0x0000000417067825 */ /* 0x008fc800078e0206 */
[----:B------:R-:W-:Y:S01]  /*0280*/  IMAD.WIDE R8, R23, 0x4, R8 ;  /* 0x0000000417087825 */ /* 0x000fe200078e0208 */
[----:B------:R1:W3:Y:S04]  /*0290*/  @!P0 LDG.E.EL R3, desc[UR4][R6.64] ;  /* 0x0000000406038981 */ /* 0x0002e8000c2e1900 */
[----:B------:R2:W3:Y:S01]  /*02a0*/  @!P0 LDG.E.EL R20, desc[UR4][R8.64] ;  /* 0x0000000408148981 */ /* 0x0004e2000c2e1900 */
[----:B0-----:R-:W-:Y:S01]  /*02b0*/  HFMA2.MMA R4, -RZ, RZ, 1.625, 0 ;  /* 0x3e800000ff047435 */ /* 0x001fe200000001ff */
[----:B-1----:R-:W0:Y:S02]  /*02c0*/  LDC.64 R6, c[0x0][0x258] ;  /* 0x00009600ff067b82 */ /* 0x002e240000000a00 */
[----:B0-----:R-:W-:-:S04]  /*02d0*/  IMAD.WIDE R6, R17, 0x4, R6 ;  /* 0x0000000411067825 */ /* 0x001fc800078e0206 */
[----:B------:R-:W-:-:S04]  /*02e0*/  FADD R18, R18, 9.9999997473787516356e-06 ;  /* 0x3727c5ac12127421 */ /* 0x000fc80000000000 */
[----:B------:R-:W0:Y:S02]  /*02f0*/  MUFU.SQRT R10, R18 ;  /* 0x00000012000a7308 */ /* 0x000e240000002000 */
[C---:B0-----:R-:W-:Y:S02]  /*0300*/  FSETP.GT.AND P1, PT, R10.reuse, 8.50705917302346158658e+37, PT ;  /* 0x7e8000000a00780b */ /* 0x041fe40003f24000 */
[----:B------:R-:W-:-:S11]  /*0310*/  FSETP.GEU.AND P2, PT, R10, 1.175494350822287508e-38, PT ;  /* 0x008000000a00780b */ /* 0x000fd60003f4e000 */
[----:B------:R-:W-:-:S04]  /*0320*/  @P1 FMUL R10, R10, 0.25 ;  /* 0x3e8000000a0a1820 */ /* 0x000fc80000400000 */
[----:B------:R-:W-:-:S06]  /*0330*/  @!P2 FMUL R10, R10, 16777216 ;  /* 0x4b8000000a0aa820 */ /* 0x000fcc0000400000 */
[----:B------:R-:W0:Y:S01]  /*0340*/  MUFU.RCP R10, R10 ;  /* 0x0000000a000a7308 */ /* 0x000e220000001000 */
[----:B--2---:R-:W-:Y:S01]  /*0350*/  FSEL R9, R4, 1, P1 ;  /* 0x3f80000004097808 */ /* 0x004fe20000800000 */
[----:B----4-:R-:W-:Y:S01]  /*0360*/  FADD R16, R19, R16 ;  /* 0x0000001013107221 */ /* 0x010fe20000000000 */
[----:B------:R-:W-:Y:S01]  /*0370*/  FADD R21, R21, R0 ;  /* 0x0000000015157221 */ /* 0x000fe20000000000 */
[----:B------:R-:W1:Y:S02]  /*0380*/  LDC.64 R4, c[0x0][0x250] ;  /* 0x00009400ff047b82 */ /* 0x000e640000000a00 */
[----:B------:R-:W-:Y:S01]  /*0390*/  @!P2 FMUL R9, R9, 16777216 ;  /* 0x4b8000000909a820 */ /* 0x000fe20000400000 */
[----:B------:R-:W-:-:S04]  /*03a0*/  FADD R21, R16, R21 ;  /* 0x0000001510157221 */ /* 0x000fc80000000000 */
[----:B-----5:R-:W-:Y:S01]  /*03b0*/  FADD R2, R21, -R2 ;  /* 0x8000000215027221 */ /* 0x020fe20000000000 */
[----:B0-----:R-:W-:-:S04]  /*03c0*/  FMUL R9, R10, R9 ;  /* 0x000000090a097220 */ /* 0x001fc80000400000 */
[----:B------:R-:W-:-:S04]  /*03d0*/  FMUL R9, R2, R9 ;  /* 0x0000000902097220 */ /* 0x000fc80000400000 */
[----:B---3--:R-:W-:-:S05]  /*03e0*/  FFMA R3, R9, R3, R20 ;  /* 0x0000000309037223 */ /* 0x008fca0000000014 */
[----:B------:R-:W-:Y:S01]  /*03f0*/  FSETP.GEU.AND P1, PT, R3, RZ, PT ;  /* 0x000000ff0300720b */ /* 0x000fe20003f2e000 */
[----:B-1----:R-:W-:-:S03]  /*0400*/  IMAD.WIDE R4, R17, 0x4, R4 ;  /* 0x0000000411047825 */ /* 0x002fc600078e0204 */
[----:B------:R-:W-:-:S05]  /*0410*/  FSEL R3, R3, RZ, P1 ;  /* 0x000000ff03037208 */ /* 0x000fca0000800000 */
[----:B------:R0:W-:Y:S02]  /*0420*/  @!P0 STG.E desc[UR4][R4.64], R3 ;  /* 0x0000000304008986 */ /* 0x0001e4000c101904 */
[----:B0-----:R-:W-:Y:S05]  /*0430*/  @P0 EXIT ;  /* 0x000000000000094d */ /* 0x001fea0003800000 */
[----:B------:R-:W-:Y:S01]  /*0440*/  STG.E desc[UR4][R6.64], R2 ;  /* 0x0000000206007986 */ /* 0x000fe2000c101904 */
[----:B------:R-:W-:Y:S05]  /*0450*/  EXIT ;  /* 0x000000000000794d */ /* 0x000fea0003800000 */
.L_x_0:
[----:B------:R-:W-:-:S00]  /*0460*/  BRA `(.L_x_0) ;  /* 0xfffffffc00fc7947 */ /* 0x000fc0000383ffff */
[----:B------:R-:W-:-:S00]  /*0470*/  NOP ;  /* 0x0000000000007918 */ /* 0x000fc00000000000 */
        /* <DEDUP_REMOVED lines=8> */
.L_x_1:


//--------------------- .nv.global.init           --------------------------
	.section	.nv.global.init,"aw",@progbits
.nv.global.init:
	.type		_$_str,@object
	.size		_$_str,(_$_str_$_2 - _$_str)
_$_str:
        /*0000*/ 	.byte	0x5f, 0x5f, 0x43, 0x55, 0x44, 0x41, 0x5f, 0x46, 0x54, 0x5a, 0x00
	.type		_$_str_$_2,@object
	.size		_$_str_$_2,(.L_1 - _$_str_$_2)
_$_str_$_2:
        /*000b*/ 	.byte	0x5f, 0x5f, 0x43, 0x55, 0x44, 0x41, 0x5f, 0x50, 0x52, 0x45, 0x43, 0x5f, 0x53, 0x51, 0x52, 0x54
        /*001b*/ 	.byte	0x00
.L_1:


//--------------------- .nv.constant0.triton_poi_fused__native_batch_norm_legit_no_training_add_convolution_native_batch_norm_backward_relu_0 --------------------------
	.section	.nv.constant0.triton_poi_fused__native_batch_norm_legit_no_training_add_convolution_native_batch_norm_backward_relu_0,"a",@progbits
	.sectionflags	@""
	.align	4
.nv.constant0.triton_poi_fused__native_batch_norm_legit_no_training_add_convolution_native_batch_norm_backward_relu_0:
	.zero		612
